	.headerflags	@"EF_CUDA_TEXMODE_UNIFIED EF_CUDA_64BIT_ADDRESS EF_CUDA_ACCELERATORS EF_CUDA_SM90 EF_CUDA_VIRTUAL_SM(EF_CUDA_SM90)"
	.elftype	@"ET_EXEC"


//--------------------- .nv.info                  --------------------------
	.section	.nv.info,"",@"SHT_CUDA_INFO"
	.align	4


	//----- nvinfo : EIATTR_REGCOUNT
	.align		4
        /*0000*/ 	.byte	0x04, 0x2f
        /*0002*/ 	.short	(.L_1 - .L_0)
	.align		4
.L_0:
        /*0004*/ 	.word	index@(triton_poi_fused_convolution_34)
        /*0008*/ 	.word	0x00000012


	//----- nvinfo : EIATTR_MIN_STACK_SIZE
	.align		4
.L_1:
        /*000c*/ 	.byte	0x04, 0x12
        /*000e*/ 	.short	(.L_3 - .L_2)
	.align		4
.L_2:
        /*0010*/ 	.word	index@(triton_poi_fused_convolution_34)
        /*0014*/ 	.word	0x00000000


	//----- nvinfo : EIATTR_FRAME_SIZE
	.align		4
.L_3:
        /*0018*/ 	.byte	0x04, 0x11
        /*001a*/ 	.short	(.L_5 - .L_4)
	.align		4
.L_4:
        /*001c*/ 	.word	index@(triton_poi_fused_convolution_34)
        /*0020*/ 	.word	0x00000000


	//----- nvinfo : EIATTR_MIN_STACK_SIZE
	.align		4
.L_5:
        /*0024*/ 	.byte	0x04, 0x12
        /*0026*/ 	.short	(.L_7 - .L_6)
	.align		4
.L_6:
        /*0028*/ 	.word	index@(triton_poi_fused_convolution_34)
        /*002c*/ 	.word	0x00000000
.L_7:


//--------------------- .nv.info.triton_poi_fused_convolution_34 --------------------------
	.section	.nv.info.triton_poi_fused_convolution_34,"",@"SHT_CUDA_INFO"
	.sectionflags	@""
	.align	4


	//----- nvinfo : EIATTR_CUDA_API_VERSION
	.align		4
        /*0000*/ 	.byte	0x04, 0x37
        /*0002*/ 	.short	(.L_9 - .L_8)
.L_8:
        /*0004*/ 	.word	0x0000007c


	//----- nvinfo : EIATTR_KPARAM_INFO
	.align		4
.L_9:
        /*0008*/ 	.byte	0x04, 0x17
        /*000a*/ 	.short	(.L_11 - .L_10)
.L_10:
        /*000c*/ 	.word	0x00000000
        /*0010*/ 	.short	0x0002
        /*0012*/ 	.short	0x0010
        /*0014*/ 	.byte	0x00, 0xf0, 0x11, 0x00


	//----- nvinfo : EIATTR_KPARAM_INFO
	.align		4
.L_11:
        /*0018*/ 	.byte	0x04, 0x17
        /*001a*/ 	.short	(.L_13 - .L_12)
.L_12:
        /*001c*/ 	.word	0x00000000
        /*0020*/ 	.short	0x0001
        /*0022*/ 	.short	0x0008
        /*0024*/ 	.byte	0x00, 0xf4, 0x21, 0x00


	//----- nvinfo : EIATTR_KPARAM_INFO
	.align		4
.L_13:
        /*0028*/ 	.byte	0x04, 0x17
        /*002a*/ 	.short	(.L_15 - .L_14)
.L_14:
        /*002c*/ 	.word	0x00000000
        /*0030*/ 	.short	0x0000
        /*0032*/ 	.short	0x0000
        /*0034*/ 	.byte	0x00, 0xf4, 0x21, 0x00


	//----- nvinfo : EIATTR_SPARSE_MMA_MASK
	.align		4
.L_15:
        /*0038*/ 	.byte	0x03, 0x50
        /*003a*/ 	.short	0x0000


	//----- nvinfo : EIATTR_MAXREG_COUNT
	.align		4
        /*003c*/ 	.byte	0x03, 0x1b
        /*003e*/ 	.short	0x00ff


	//----- nvinfo : EIATTR_EXIT_INSTR_OFFSETS
	.align		4
        /*0040*/ 	.byte	0x04, 0x1c
        /*0042*/ 	.short	(.L_17 - .L_16)


	//   ....[0]....
.L_16:
        /*0044*/ 	.word	0x00000290


	//----- nvinfo : EIATTR_REQNTID
	.align		4
.L_17:
        /*0048*/ 	.byte	0x04, 0x10
        /*004a*/ 	.short	(.L_19 - .L_18)
.L_18:
        /*004c*/ 	.word	0x00000080
        /*0050*/ 	.word	0x00000001
        /*0054*/ 	.word	0x00000001


	//----- nvinfo : EIATTR_CBANK_PARAM_SIZE
	.align		4
.L_19:
        /*0058*/ 	.byte	0x03, 0x19
        /*005a*/ 	.short	0x0014


	//----- nvinfo : EIATTR_PARAM_CBANK
	.align		4
        /*005c*/ 	.byte	0x04, 0x0a
        /*005e*/ 	.short	(.L_21 - .L_20)
	.align		4
.L_20:
        /*0060*/ 	.word	index@(.nv.constant0.triton_poi_fused_convolution_34)
        /*0064*/ 	.short	0x0210
        /*0066*/ 	.short	0x0014


	//----- nvinfo : EIATTR_SW_WAR
	.align		4
.L_21:
        /*0068*/ 	.byte	0x04, 0x36
        /*006a*/ 	.short	(.L_23 - .L_22)
.L_22:
        /*006c*/ 	.word	0x00000008
.L_23:


//--------------------- .nv.callgraph             --------------------------
	.section	.nv.callgraph,"",@"SHT_CUDA_CALLGRAPH"
	.align	4
	.sectionentsize	8
	.align		4
        /*0000*/ 	.word	0x00000000
	.align		4
        /*0004*/ 	.word	0xffffffff
	.align		4
        /*0008*/ 	.word	0x00000000
	.align		4
        /*000c*/ 	.word	0xfffffffe
	.align		4
        /*0010*/ 	.word	0x00000000
	.align		4
        /*0014*/ 	.word	0xfffffffd
	.align		4
        /*0018*/ 	.word	0x00000000
	.align		4
        /*001c*/ 	.word	0xfffffffc


//--------------------- .text.triton_poi_fused_convolution_34 --------------------------
	.section	.text.triton_poi_fused_convolution_34,"ax",@progbits
	.align	128
        .global         triton_poi_fused_convolution_34
        .type           triton_poi_fused_convolution_34,@function
        .size           triton_poi_fused_convolution_34,(.L_x_1 - triton_poi_fused_convolution_34)
        .other          triton_poi_fused_convolution_34,@"STO_CUDA_ENTRY STV_DEFAULT"
triton_poi_fused_convolution_34:
.text.triton_poi_fused_convolution_34:
[----:B------:R-:W-:Y:S01]  /*0000*/  LDC R1, c[0x0][0x28] ;  /* 0x00000a00ff017b82 */ /* 0x000fe20000000800 */
[----:B------:R-:W1:Y:S07]  /*0010*/  S2R R0, SR_TID.X ;  /* 0x0000000000007919 */ /* 0x000e6e0000002100 */
[----:B------:R-:W2:Y:S01]  /*0020*/  LDC.64 R2, c[0x0][0x218] ;  /* 0x00008600ff027b82 */ /* 0x000ea20000000a00 */
[----:B------:R-:W-:Y:S01]  /*0030*/  ULDC.64 UR4, c[0x0][0x208] ;  /* 0x0000820000047ab9 */ /* 0x000fe20000000a00 */
[----:B------:R-:W3:Y:S06]  /*0040*/  S2R R9, SR_CTAID.X ;  /* 0x0000000000097919 */ /* 0x000eec0000002500 */
[----:B------:R-:W4:Y:S01]  /*0050*/  LDC.64 R4, c[0x0][0x210] ;  /* 0x00008400ff047b82 */ /* 0x000f220000000a00 */
[----:B-1----:R-:W-:-:S04]  /*0060*/  SHF.L.U32 R0, R0, 0x2, RZ ;  /* 0x0000000200007819 */ /* 0x002fc800000006ff */
[----:B------:R-:W-:-:S04]  /*0070*/  LOP3.LUT R0, R0, 0x1fc, RZ, 0xc0, !PT ;  /* 0x000001fc00007812 */ /* 0x000fc800078ec0ff */
[----:B---3--:R-:W-:-:S04]  /*0080*/  LEA R9, R9, R0, 0xa ;  /* 0x0000000009097211 */ /* 0x008fc800078e50ff */
[----:B------:R-:W-:Y:S01]  /*0090*/  IADD3 R0, R9, 0x200, RZ ;  /* 0x0000020009007810 */ /* 0x000fe20007ffe0ff */
[----:B------:R-:W-:-:S04]  /*00a0*/  IMAD.HI R6, R9, 0x78787879, RZ ;  /* 0x7878787909067827 */ /* 0x000fc800078e02ff */
[----:B------:R-:W-:Y:S01]  /*00b0*/  IMAD.HI R0, R0, 0x78787879, RZ ;  /* 0x7878787900007827 */ /* 0x000fe200078e02ff */
[----:B------:R-:W-:-:S03]  /*00c0*/  SHF.R.U32.HI R7, RZ, 0x1f, R6 ;  /* 0x0000001fff077819 */ /* 0x000fc60000011606 */
[----:B----4-:R-:W-:Y:S01]  /*00d0*/  IMAD.WIDE R8, R9, 0x4, R4 ;  /* 0x0000000409087825 */ /* 0x010fe200078e0204 */
[----:B------:R-:W-:Y:S02]  /*00e0*/  SHF.R.U32.HI R11, RZ, 0x1f, R0 ;  /* 0x0000001fff0b7819 */ /* 0x000fe40000011600 */
[----:B------:R-:W-:Y:S02]  /*00f0*/  LEA.HI.SX32 R7, R6, R7, 0x15 ;  /* 0x0000000706077211 */ /* 0x000fe400078faaff */
[----:B------:R-:W-:-:S03]  /*0100*/  LEA.HI.SX32 R11, R0, R11, 0x15 ;  /* 0x0000000b000b7211 */ /* 0x000fc600078faaff */
[----:B------:R-:W-:-:S04]  /*0110*/  IMAD.HI R0, R7, 0x38e38e39, RZ ;  /* 0x38e38e3907007827 */ /* 0x000fc800078e02ff */
[----:B------:R-:W-:Y:S01]  /*0120*/  IMAD.HI R6, R11, 0x38e38e39, RZ ;  /* 0x38e38e390b067827 */ /* 0x000fe200078e02ff */
[----:B------:R-:W-:-:S04]  /*0130*/  SHF.R.U32.HI R13, RZ, 0x1f, R0 ;  /* 0x0000001fff0d7819 */ /* 0x000fc80000011600 */
[----:B------:R-:W-:Y:S02]  /*0140*/  SHF.R.U32.HI R15, RZ, 0x1f, R6 ;  /* 0x0000001fff0f7819 */ /* 0x000fe40000011606 */
[----:B------:R-:W-:Y:S02]  /*0150*/  LEA.HI.SX32 R0, R0, R13, 0x1a ;  /* 0x0000000d00007211 */ /* 0x000fe400078fd2ff */
[----:B------:R-:W-:-:S03]  /*0160*/  LEA.HI.SX32 R6, R6, R15, 0x1a ;  /* 0x0000000f06067211 */ /* 0x000fc600078fd2ff */
[----:B------:R-:W-:Y:S02]  /*0170*/  IMAD R7, R0, -0x120, R7 ;  /* 0xfffffee000077824 */ /* 0x000fe400078e0207 */
[----:B------:R-:W-:Y:S02]  /*0180*/  IMAD R13, R6, -0x120, R11 ;  /* 0xfffffee0060d7824 */ /* 0x000fe400078e020b */
[--C-:B--2---:R-:W-:Y:S02]  /*0190*/  IMAD.WIDE R10, R7, 0x4, R2.reuse ;  /* 0x00000004070a7825 */ /* 0x104fe400078e0202 */
[----:B------:R-:W2:Y:S02]  /*01a0*/  LDG.E.128 R4, desc[UR4][R8.64] ;  /* 0x0000000408047981 */ /* 0x000ea4000c1e1d00 */
[----:B------:R-:W-:Y:S02]  /*01b0*/  IMAD.WIDE R2, R13, 0x4, R2 ;  /* 0x000000040d027825 */ /* 0x000fe400078e0202 */
[----:B------:R-:W2:Y:S04]  /*01c0*/  LDG.E.EL R10, desc[UR4][R10.64] ;  /* 0x000000040a0a7981 */ /* 0x000ea8000c2e1900 */
[----:B------:R-:W3:Y:S04]  /*01d0*/  LDG.E.EL R2, desc[UR4][R2.64] ;  /* 0x0000000402027981 */ /* 0x000ee8000c2e1900 */
[----:B------:R-:W3:Y:S01]  /*01e0*/  LDG.E.128 R12, desc[UR4][R8.64+0x800] ;  /* 0x00080004080c7981 */ /* 0x000ee2000c1e1d00 */
[--C-:B--2---:R-:W-:Y:S01]  /*01f0*/  FADD R4, R4, R10.reuse ;  /* 0x0000000a04047221 */ /* 0x104fe20000000000 */
[--C-:B------:R-:W-:Y:S01]  /*0200*/  FADD R5, R5, R10.reuse ;  /* 0x0000000a05057221 */ /* 0x100fe20000000000 */
[--C-:B------:R-:W-:Y:S01]  /*0210*/  FADD R6, R6, R10.reuse ;  /* 0x0000000a06067221 */ /* 0x100fe20000000000 */
[----:B------:R-:W-:Y:S01]  /*0220*/  FADD R7, R7, R10 ;  /* 0x0000000a07077221 */ /* 0x000fe20000000000 */
[--C-:B---3--:R-:W-:Y:S01]  /*0230*/  FADD R12, R12, R2.reuse ;  /* 0x000000020c0c7221 */ /* 0x108fe20000000000 */
[--C-:B------:R-:W-:Y:S01]  /*0240*/  FADD R13, R13, R2.reuse ;  /* 0x000000020d0d7221 */ /* 0x100fe20000000000 */
[--C-:B------:R-:W-:Y:S01]  /*0250*/  FADD R14, R14, R2.reuse ;  /* 0x000000020e0e7221 */ /* 0x100fe20000000000 */
[----:B------:R-:W-:Y:S01]  /*0260*/  FADD R15, R15, R2 ;  /* 0x000000020f0f7221 */ /* 0x000fe20000000000 */
[----:B------:R-:W-:Y:S04]  /*0270*/  STG.E.128 desc[UR4][R8.64], R4 ;  /* 0x0000000408007986 */ /* 0x000fe8000c101d04 */
[----:B------:R-:W-:Y:S01]  /*0280*/  STG.E.128 desc[UR4][R8.64+0x800], R12 ;  /* 0x0008000c08007986 */ /* 0x000fe2000c101d04 */
[----:B------:R-:W-:Y:S05]  /*0290*/  EXIT ;  /* 0x000000000000794d */ /* 0x000fea0003800000 */
.L_x_0:
[----:B------:R-:W-:-:S00]  /*02a0*/  BRA `(.L_x_0) ;  /* 0xfffffffc00fc7947 */ /* 0x000fc0000383ffff */
[----:B------:R-:W-:-:S00]  /*02b0*/  NOP ;  /* 0x0000000000007918 */ /* 0x000fc00000000000 */
        /* <DEDUP_REMOVED lines=12> */
.L_x_1:


//--------------------- .nv.constant0.triton_poi_fused_convolution_34 --------------------------
	.section	.nv.constant0.triton_poi_fused_convolution_34,"a",@progbits
	.sectionflags	@""
	.align	4
.nv.constant0.triton_poi_fused_convolution_34:
	.zero		548
